	.headerflags	@"EF_CUDA_TEXMODE_UNIFIED EF_CUDA_64BIT_ADDRESS EF_CUDA_ACCELERATORS EF_CUDA_SM90 EF_CUDA_VIRTUAL_SM(EF_CUDA_SM90)"
	.elftype	@"ET_EXEC"


//--------------------- .nv.info                  --------------------------
	.section	.nv.info,"",@"SHT_CUDA_INFO"
	.align	4


	//----- nvinfo : EIATTR_REGCOUNT
	.align		4
        /*0000*/ 	.byte	0x04, 0x2f
        /*0002*/ 	.short	(.L_1 - .L_0)
	.align		4
.L_0:
        /*0004*/ 	.word	index@(triton_poi_fused_clone_view_1)
        /*0008*/ 	.word	0x0000001a


	//----- nvinfo : EIATTR_MIN_STACK_SIZE
	.align		4
.L_1:
        /*000c*/ 	.byte	0x04, 0x12
        /*000e*/ 	.short	(.L_3 - .L_2)
	.align		4
.L_2:
        /*0010*/ 	.word	index@(triton_poi_fused_clone_view_1)
        /*0014*/ 	.word	0x00000000


	//----- nvinfo : EIATTR_FRAME_SIZE
	.align		4
.L_3:
        /*0018*/ 	.byte	0x04, 0x11
        /*001a*/ 	.short	(.L_5 - .L_4)
	.align		4
.L_4:
        /*001c*/ 	.word	index@(triton_poi_fused_clone_view_1)
        /*0020*/ 	.word	0x00000000


	//----- nvinfo : EIATTR_MIN_STACK_SIZE
	.align		4
.L_5:
        /*0024*/ 	.byte	0x04, 0x12
        /*0026*/ 	.short	(.L_7 - .L_6)
	.align		4
.L_6:
        /*0028*/ 	.word	index@(triton_poi_fused_clone_view_1)
        /*002c*/ 	.word	0x00000000
.L_7:


//--------------------- .nv.info.triton_poi_fused_clone_view_1 --------------------------
	.section	.nv.info.triton_poi_fused_clone_view_1,"",@"SHT_CUDA_INFO"
	.sectionflags	@""
	.align	4


	//----- nvinfo : EIATTR_CUDA_API_VERSION
	.align		4
        /*0000*/ 	.byte	0x04, 0x37
        /*0002*/ 	.short	(.L_9 - .L_8)
.L_8:
        /*0004*/ 	.word	0x0000007c


	//----- nvinfo : EIATTR_KPARAM_INFO
	.align		4
.L_9:
        /*0008*/ 	.byte	0x04, 0x17
        /*000a*/ 	.short	(.L_11 - .L_10)
.L_10:
        /*000c*/ 	.word	0x00000000
        /*0010*/ 	.short	0x0002
        /*0012*/ 	.short	0x0010
        /*0014*/ 	.byte	0x00, 0xf0, 0x11, 0x00


	//----- nvinfo : EIATTR_KPARAM_INFO
	.align		4
.L_11:
        /*0018*/ 	.byte	0x04, 0x17
        /*001a*/ 	.short	(.L_13 - .L_12)
.L_12:
        /*001c*/ 	.word	0x00000000
        /*0020*/ 	.short	0x0001
        /*0022*/ 	.short	0x0008
        /*0024*/ 	.byte	0x00, 0xf4, 0x21, 0x00


	//----- nvinfo : EIATTR_KPARAM_INFO
	.align		4
.L_13:
        /*0028*/ 	.byte	0x04, 0x17
        /*002a*/ 	.short	(.L_15 - .L_14)
.L_14:
        /*002c*/ 	.word	0x00000000
        /*0030*/ 	.short	0x0000
        /*0032*/ 	.short	0x0000
        /*0034*/ 	.byte	0x00, 0xf4, 0x21, 0x00


	//----- nvinfo : EIATTR_SPARSE_MMA_MASK
	.align		4
.L_15:
        /*0038*/ 	.byte	0x03, 0x50
        /*003a*/ 	.short	0x0000


	//----- nvinfo : EIATTR_MAXREG_COUNT
	.align		4
        /*003c*/ 	.byte	0x03, 0x1b
        /*003e*/ 	.short	0x00ff


	//----- nvinfo : EIATTR_EXIT_INSTR_OFFSETS
	.align		4
        /*0040*/ 	.byte	0x04, 0x1c
        /*0042*/ 	.short	(.L_17 - .L_16)


	//   ....[0]....
.L_16:
        /*0044*/ 	.word	0x00000250


	//----- nvinfo : EIATTR_REQNTID
	.align		4
.L_17:
        /*0048*/ 	.byte	0x04, 0x10
        /*004a*/ 	.short	(.L_19 - .L_18)
.L_18:
        /*004c*/ 	.word	0x00000080
        /*0050*/ 	.word	0x00000001
        /*0054*/ 	.word	0x00000001


	//----- nvinfo : EIATTR_CBANK_PARAM_SIZE
	.align		4
.L_19:
        /*0058*/ 	.byte	0x03, 0x19
        /*005a*/ 	.short	0x0014


	//----- nvinfo : EIATTR_PARAM_CBANK
	.align		4
        /*005c*/ 	.byte	0x04, 0x0a
        /*005e*/ 	.short	(.L_21 - .L_20)
	.align		4
.L_20:
        /*0060*/ 	.word	index@(.nv.constant0.triton_poi_fused_clone_view_1)
        /*0064*/ 	.short	0x0210
        /*0066*/ 	.short	0x0014


	//----- nvinfo : EIATTR_SW_WAR
	.align		4
.L_21:
        /*0068*/ 	.byte	0x04, 0x36
        /*006a*/ 	.short	(.L_23 - .L_22)
.L_22:
        /*006c*/ 	.word	0x00000008
.L_23:


//--------------------- .nv.callgraph             --------------------------
	.section	.nv.callgraph,"",@"SHT_CUDA_CALLGRAPH"
	.align	4
	.sectionentsize	8
	.align		4
        /*0000*/ 	.word	0x00000000
	.align		4
        /*0004*/ 	.word	0xffffffff
	.align		4
        /*0008*/ 	.word	0x00000000
	.align		4
        /*000c*/ 	.word	0xfffffffe
	.align		4
        /*0010*/ 	.word	0x00000000
	.align		4
        /*0014*/ 	.word	0xfffffffd
	.align		4
        /*0018*/ 	.word	0x00000000
	.align		4
        /*001c*/ 	.word	0xfffffffc


//--------------------- .text.triton_poi_fused_clone_view_1 --------------------------
	.section	.text.triton_poi_fused_clone_view_1,"ax",@progbits
	.align	128
        .global         triton_poi_fused_clone_view_1
        .type           triton_poi_fused_clone_view_1,@function
        .size           triton_poi_fused_clone_view_1,(.L_x_1 - triton_poi_fused_clone_view_1)
        .other          triton_poi_fused_clone_view_1,@"STO_CUDA_ENTRY STV_DEFAULT"
triton_poi_fused_clone_view_1:
.text.triton_poi_fused_clone_view_1:
[----:B------:R-:W-:Y:S01]  /*0000*/  LDC R1, c[0x0][0x28] ;  /* 0x00000a00ff017b82 */ /* 0x000fe20000000800 */
[----:B------:R-:W1:Y:S01]  /*0010*/  S2R R0, SR_TID.X ;  /* 0x0000000000007919 */ /* 0x000e620000002100 */
[----:B------:R-:W-:-:S06]  /*0020*/  HFMA2.MMA R4, -RZ, RZ, 0, 0 ;  /* 0x00000000ff047435 */ /* 0x000fcc00000001ff */
[----:B------:R-:W2:Y:S01]  /*0030*/  LDC.64 R2, c[0x0][0x218] ;  /* 0x00008600ff027b82 */ /* 0x000ea20000000a00 */
[----:B------:R-:W-:Y:S01]  /*0040*/  MOV R6, RZ ;  /* 0x000000ff00067202 */ /* 0x000fe20000000f00 */
[----:B------:R-:W3:Y:S01]  /*0050*/  S2R R5, SR_CTAID.X ;  /* 0x0000000000057919 */ /* 0x000ee20000002500 */
[----:B------:R-:W-:-:S05]  /*0060*/  ULDC.64 UR4, c[0x0][0x208] ;  /* 0x0000820000047ab9 */ /* 0x000fca0000000a00 */
[----:B------:R-:W4:Y:S01]  /*0070*/  LDC.64 R8, c[0x0][0x210] ;  /* 0x00008400ff087b82 */ /* 0x000f220000000a00 */
[----:B-1----:R-:W-:-:S04]  /*0080*/  SHF.L.U32 R0, R0, 0x2, RZ ;  /* 0x0000000200007819 */ /* 0x002fc800000006ff */
[----:B------:R-:W-:-:S04]  /*0090*/  LOP3.LUT R0, R0, 0x1fc, RZ, 0xc0, !PT ;  /* 0x000001fc00007812 */ /* 0x000fc800078ec0ff */
[----:B---3--:R-:W-:-:S04]  /*00a0*/  LEA R5, R5, R0, 0xa ;  /* 0x0000000005057211 */ /* 0x008fc800078e50ff */
[----:B------:R-:W-:Y:S01]  /*00b0*/  IADD3 R7, R5, 0x200, RZ ;  /* 0x0000020005077810 */ /* 0x000fe20007ffe0ff */
[----:B------:R-:W-:-:S04]  /*00c0*/  IMAD.HI R0, R5, -0x5f5f5f5f, R4 ;  /* 0xa0a0a0a105007827 */ /* 0x000fc800078e0204 */
[----:B------:R-:W-:Y:S01]  /*00d0*/  IMAD.HI R4, R7, -0x5f5f5f5f, R6 ;  /* 0xa0a0a0a107047827 */ /* 0x000fe200078e0206 */
[----:B------:R-:W-:-:S03]  /*00e0*/  SHF.R.U32.HI R11, RZ, 0x1f, R0 ;  /* 0x0000001fff0b7819 */ /* 0x000fc60000011600 */
[----:B----4-:R-:W-:Y:S01]  /*00f0*/  IMAD.WIDE R8, R5, 0x4, R8 ;  /* 0x0000000405087825 */ /* 0x010fe200078e0208 */
[----:B------:R-:W-:Y:S02]  /*0100*/  SHF.R.U32.HI R13, RZ, 0x1f, R4 ;  /* 0x0000001fff0d7819 */ /* 0x000fe40000011604 */
[----:B------:R-:W-:Y:S02]  /*0110*/  LEA.HI.SX32 R11, R0, R11, 0x18 ;  /* 0x0000000b000b7211 */ /* 0x000fe400078fc2ff */
[----:B------:R-:W-:-:S03]  /*0120*/  LEA.HI.SX32 R13, R4, R13, 0x18 ;  /* 0x0000000d040d7211 */ /* 0x000fc600078fc2ff */
[----:B------:R-:W-:Y:S02]  /*0130*/  IMAD R11, R11, -0x198, R5 ;  /* 0xfffffe680b0b7824 */ /* 0x000fe400078e0205 */
[----:B------:R-:W-:Y:S02]  /*0140*/  IMAD R13, R13, -0x198, R7 ;  /* 0xfffffe680d0d7824 */ /* 0x000fe400078e0207 */
[--C-:B--2---:R-:W-:Y:S01]  /*0150*/  IMAD.WIDE R10, R11, 0x4, R2.reuse ;  /* 0x000000040b0a7825 */ /* 0x104fe200078e0202 */
[----:B------:R-:W2:Y:S03]  /*0160*/  LDG.E.128 R4, desc[UR4][R8.64] ;  /* 0x0000000408047981 */ /* 0x000ea6000c1e1d00 */
[----:B------:R-:W-:Y:S01]  /*0170*/  IMAD.WIDE R2, R13, 0x4, R2 ;  /* 0x000000040d027825 */ /* 0x000fe200078e0202 */
[----:B------:R-:W2:Y:S04]  /*0180*/  LDG.E.EL.128 R16, desc[UR4][R10.64] ;  /* 0x000000040a107981 */ /* 0x000ea8000c2e1d00 */
[----:B------:R-:W3:Y:S04]  /*0190*/  LDG.E.128 R12, desc[UR4][R8.64+0x800] ;  /* 0x00080004080c7981 */ /* 0x000ee8000c1e1d00 */
[----:B------:R-:W3:Y:S01]  /*01a0*/  LDG.E.EL.128 R20, desc[UR4][R2.64] ;  /* 0x0000000402147981 */ /* 0x000ee2000c2e1d00 */
[----:B--2---:R-:W-:Y:S01]  /*01b0*/  FADD R4, R4, R16 ;  /* 0x0000001004047221 */ /* 0x004fe20000000000 */
[----:B------:R-:W-:Y:S01]  /*01c0*/  FADD R5, R5, R17 ;  /* 0x0000001105057221 */ /* 0x000fe20000000000 */
[----:B------:R-:W-:Y:S01]  /*01d0*/  FADD R6, R6, R18 ;  /* 0x0000001206067221 */ /* 0x000fe20000000000 */
[----:B------:R-:W-:Y:S01]  /*01e0*/  FADD R7, R7, R19 ;  /* 0x0000001307077221 */ /* 0x000fe20000000000 */
[----:B---3--:R-:W-:Y:S01]  /*01f0*/  FADD R12, R12, R20 ;  /* 0x000000140c0c7221 */ /* 0x008fe20000000000 */
[----:B------:R-:W-:Y:S01]  /*0200*/  FADD R13, R13, R21 ;  /* 0x000000150d0d7221 */ /* 0x000fe20000000000 */
[----:B------:R-:W-:Y:S01]  /*0210*/  FADD R14, R14, R22 ;  /* 0x000000160e0e7221 */ /* 0x000fe20000000000 */
[----:B------:R-:W-:Y:S01]  /*0220*/  FADD R15, R15, R23 ;  /* 0x000000170f0f7221 */ /* 0x000fe20000000000 */
[----:B------:R-:W-:Y:S04]  /*0230*/  STG.E.128 desc[UR4][R8.64], R4 ;  /* 0x0000000408007986 */ /* 0x000fe8000c101d04 */
[----:B------:R-:W-:Y:S01]  /*0240*/  STG.E.128 desc[UR4][R8.64+0x800], R12 ;  /* 0x0008000c08007986 */ /* 0x000fe2000c101d04 */
[----:B------:R-:W-:Y:S05]  /*0250*/  EXIT ;  /* 0x000000000000794d */ /* 0x000fea0003800000 */
.L_x_0:
[----:B------:R-:W-:-:S00]  /*0260*/  BRA `(.L_x_0) ;  /* 0xfffffffc00fc7947 */ /* 0x000fc0000383ffff */
[----:B------:R-:W-:-:S00]  /*0270*/  NOP ;  /* 0x0000000000007918 */ /* 0x000fc00000000000 */
        /* <DEDUP_REMOVED lines=8> */
.L_x_1:


//--------------------- .nv.constant0.triton_poi_fused_clone_view_1 --------------------------
	.section	.nv.constant0.triton_poi_fused_clone_view_1,"a",@progbits
	.sectionflags	@""
	.align	4
.nv.constant0.triton_poi_fused_clone_view_1:
	.zero		548
